	.headerflags	@"EF_CUDA_TEXMODE_UNIFIED EF_CUDA_64BIT_ADDRESS EF_CUDA_ACCELERATORS EF_CUDA_SM90 EF_CUDA_VIRTUAL_SM(EF_CUDA_SM90)"
	.elftype	@"ET_EXEC"


//--------------------- .nv.info                  --------------------------
	.section	.nv.info,"",@"SHT_CUDA_INFO"
	.align	4


	//----- nvinfo : EIATTR_REGCOUNT
	.align		4
        /*0000*/ 	.byte	0x04, 0x2f
        /*0002*/ 	.short	(.L_3 - .L_2)
	.align		4
.L_2:
        /*0004*/ 	.word	index@(triton_poi_fused__native_batch_norm_legit_no_training_add_convolution_19)
        /*0008*/ 	.word	0x0000001c


	//----- nvinfo : EIATTR_MIN_STACK_SIZE
	.align		4
.L_3:
        /*000c*/ 	.byte	0x04, 0x12
        /*000e*/ 	.short	(.L_5 - .L_4)
	.align		4
.L_4:
        /*0010*/ 	.word	index@(triton_poi_fused__native_batch_norm_legit_no_training_add_convolution_19)
        /*0014*/ 	.word	0x00000000


	//----- nvinfo : EIATTR_FRAME_SIZE
	.align		4
.L_5:
        /*0018*/ 	.byte	0x04, 0x11
        /*001a*/ 	.short	(.L_7 - .L_6)
	.align		4
.L_6:
        /*001c*/ 	.word	index@(triton_poi_fused__native_batch_norm_legit_no_training_add_convolution_19)
        /*0020*/ 	.word	0x00000000


	//----- nvinfo : EIATTR_MIN_STACK_SIZE
	.align		4
.L_7:
        /*0024*/ 	.byte	0x04, 0x12
        /*0026*/ 	.short	(.L_9 - .L_8)
	.align		4
.L_8:
        /*0028*/ 	.word	index@(triton_poi_fused__native_batch_norm_legit_no_training_add_convolution_19)
        /*002c*/ 	.word	0x00000000
.L_9:


//--------------------- .nv.info.triton_poi_fused__native_batch_norm_legit_no_training_add_convolution_19 --------------------------
	.section	.nv.info.triton_poi_fused__native_batch_norm_legit_no_training_add_convolution_19,"",@"SHT_CUDA_INFO"
	.sectionflags	@""
	.align	4


	//----- nvinfo : EIATTR_CUDA_API_VERSION
	.align		4
        /*0000*/ 	.byte	0x04, 0x37
        /*0002*/ 	.short	(.L_11 - .L_10)
.L_10:
        /*0004*/ 	.word	0x0000007c


	//----- nvinfo : EIATTR_KPARAM_INFO
	.align		4
.L_11:
        /*0008*/ 	.byte	0x04, 0x17
        /*000a*/ 	.short	(.L_13 - .L_12)
.L_12:
        /*000c*/ 	.word	0x00000000
        /*0010*/ 	.short	0x0007
        /*0012*/ 	.short	0x0038
        /*0014*/ 	.byte	0x00, 0xf0, 0x11, 0x00


	//----- nvinfo : EIATTR_KPARAM_INFO
	.align		4
.L_13:
        /*0018*/ 	.byte	0x04, 0x17
        /*001a*/ 	.short	(.L_15 - .L_14)
.L_14:
        /*001c*/ 	.word	0x00000000
        /*0020*/ 	.short	0x0006
        /*0022*/ 	.short	0x0030
        /*0024*/ 	.byte	0x00, 0xf4, 0x21, 0x00


	//----- nvinfo : EIATTR_KPARAM_INFO
	.align		4
.L_15:
        /*0028*/ 	.byte	0x04, 0x17
        /*002a*/ 	.short	(.L_17 - .L_16)
.L_16:
        /*002c*/ 	.word	0x00000000
        /*0030*/ 	.short	0x0005
        /*0032*/ 	.short	0x0028
        /*0034*/ 	.byte	0x00, 0xf4, 0x21, 0x00


	//----- nvinfo : EIATTR_KPARAM_INFO
	.align		4
.L_17:
        /*0038*/ 	.byte	0x04, 0x17
        /*003a*/ 	.short	(.L_19 - .L_18)
.L_18:
        /*003c*/ 	.word	0x00000000
        /*0040*/ 	.short	0x0004
        /*0042*/ 	.short	0x0020
        /*0044*/ 	.byte	0x00, 0xf4, 0x21, 0x00


	//----- nvinfo : EIATTR_KPARAM_INFO
	.align		4
.L_19:
        /*0048*/ 	.byte	0x04, 0x17
        /*004a*/ 	.short	(.L_21 - .L_20)
.L_20:
        /*004c*/ 	.word	0x00000000
        /*0050*/ 	.short	0x0003
        /*0052*/ 	.short	0x0018
        /*0054*/ 	.byte	0x00, 0xf4, 0x21, 0x00


	//----- nvinfo : EIATTR_KPARAM_INFO
	.align		4
.L_21:
        /*0058*/ 	.byte	0x04, 0x17
        /*005a*/ 	.short	(.L_23 - .L_22)
.L_22:
        /*005c*/ 	.word	0x00000000
        /*0060*/ 	.short	0x0002
        /*0062*/ 	.short	0x0010
        /*0064*/ 	.byte	0x00, 0xf4, 0x21, 0x00


	//----- nvinfo : EIATTR_KPARAM_INFO
	.align		4
.L_23:
        /*0068*/ 	.byte	0x04, 0x17
        /*006a*/ 	.short	(.L_25 - .L_24)
.L_24:
        /*006c*/ 	.word	0x00000000
        /*0070*/ 	.short	0x0001
        /*0072*/ 	.short	0x0008
        /*0074*/ 	.byte	0x00, 0xf4, 0x21, 0x00


	//----- nvinfo : EIATTR_KPARAM_INFO
	.align		4
.L_25:
        /*0078*/ 	.byte	0x04, 0x17
        /*007a*/ 	.short	(.L_27 - .L_26)
.L_26:
        /*007c*/ 	.word	0x00000000
        /*0080*/ 	.short	0x0000
        /*0082*/ 	.short	0x0000
        /*0084*/ 	.byte	0x00, 0xf4, 0x21, 0x00


	//----- nvinfo : EIATTR_SPARSE_MMA_MASK
	.align		4
.L_27:
        /*0088*/ 	.byte	0x03, 0x50
        /*008a*/ 	.short	0x0000


	//----- nvinfo : EIATTR_MAXREG_COUNT
	.align		4
        /*008c*/ 	.byte	0x03, 0x1b
        /*008e*/ 	.short	0x00ff


	//----- nvinfo : EIATTR_EXIT_INSTR_OFFSETS
	.align		4
        /*0090*/ 	.byte	0x04, 0x1c
        /*0092*/ 	.short	(.L_29 - .L_28)


	//   ....[0]....
.L_28:
        /*0094*/ 	.word	0x00000450


	//----- nvinfo : EIATTR_REQNTID
	.align		4
.L_29:
        /*0098*/ 	.byte	0x04, 0x10
        /*009a*/ 	.short	(.L_31 - .L_30)
.L_30:
        /*009c*/ 	.word	0x00000080
        /*00a0*/ 	.word	0x00000001
        /*00a4*/ 	.word	0x00000001


	//----- nvinfo : EIATTR_CBANK_PARAM_SIZE
	.align		4
.L_31:
        /*00a8*/ 	.byte	0x03, 0x19
        /*00aa*/ 	.short	0x003c


	//----- nvinfo : EIATTR_PARAM_CBANK
	.align		4
        /*00ac*/ 	.byte	0x04, 0x0a
        /*00ae*/ 	.short	(.L_33 - .L_32)
	.align		4
.L_32:
        /*00b0*/ 	.word	index@(.nv.constant0.triton_poi_fused__native_batch_norm_legit_no_training_add_convolution_19)
        /*00b4*/ 	.short	0x0210
        /*00b6*/ 	.short	0x003c


	//----- nvinfo : EIATTR_SW_WAR
	.align		4
.L_33:
        /*00b8*/ 	.byte	0x04, 0x36
        /*00ba*/ 	.short	(.L_35 - .L_34)
.L_34:
        /*00bc*/ 	.word	0x00000008
.L_35:


//--------------------- .nv.callgraph             --------------------------
	.section	.nv.callgraph,"",@"SHT_CUDA_CALLGRAPH"
	.align	4
	.sectionentsize	8
	.align		4
        /*0000*/ 	.word	0x00000000
	.align		4
        /*0004*/ 	.word	0xffffffff
	.align		4
        /*0008*/ 	.word	0x00000000
	.align		4
        /*000c*/ 	.word	0xfffffffe
	.align		4
        /*0010*/ 	.word	0x00000000
	.align		4
        /*0014*/ 	.word	0xfffffffd
	.align		4
        /*0018*/ 	.word	0x00000000
	.align		4
        /*001c*/ 	.word	0xfffffffc


//--------------------- .nv.constant4             --------------------------
	.section	.nv.constant4,"a",@progbits
	.align	8
	.align		8
.nv.constant4:
        /*0000*/ 	.dword	_$_str
	.align		8
        /*0008*/ 	.dword	_$_str_$_2


//--------------------- .text.triton_poi_fused__native_batch_norm_legit_no_training_add_convolution_19 --------------------------
	.section	.text.triton_poi_fused__native_batch_norm_legit_no_training_add_convolution_19,"ax",@progbits
	.align	128
        .global         triton_poi_fused__native_batch_norm_legit_no_training_add_convolution_19
        .type           triton_poi_fused__native_batch_norm_legit_no_training_add_convolution_19,@function
        .size           triton_poi_fused__native_batch_norm_legit_no_training_add_convolution_19,(.L_x_1 - triton_poi_fused__native_batch_norm_legit_no_training_add_convolution_19)
        .other          triton_poi_fused__native_batch_norm_legit_no_training_add_convolution_19,@"STO_CUDA_ENTRY STV_DEFAULT"
triton_poi_fused__native_batch_norm_legit_no_training_add_convolution_19:
.text.triton_poi_fused__native_batch_norm_legit_no_training_add_convolution_19:
[----:B------:R-:W-:Y:S01]  /*0000*/  LDC R1, c[0x0][0x28] ;  /* 0x00000a00ff017b82 */ /* 0x000fe20000000800 */
[----:B------:R-:W1:Y:S07]  /*0010*/  S2R R0, SR_TID.X ;  /* 0x0000000000007919 */ /* 0x000e6e0000002100 */
[----:B------:R-:W2:Y:S01]  /*0020*/  LDC.64 R8, c[0x0][0x230] ;  /* 0x00008c00ff087b82 */ /* 0x000ea20000000a00 */
[----:B------:R-:W-:Y:S01]  /*0030*/  ULDC.64 UR4, c[0x0][0x208] ;  /* 0x0000820000047ab9 */ /* 0x000fe20000000a00 */
[----:B------:R-:W3:Y:S06]  /*0040*/  S2R R5, SR_CTAID.X ;  /* 0x0000000000057919 */ /* 0x000eec0000002500 */
[----:B------:R-:W4:Y:S08]  /*0050*/  LDC.64 R20, c[0x0][0x220] ;  /* 0x00008800ff147b82 */ /* 0x000f300000000a00 */
[----:B------:R-:W5:Y:S08]  /*0060*/  LDC.64 R22, c[0x0][0x228] ;  /* 0x00008a00ff167b82 */ /* 0x000f700000000a00 */
[----:B------:R-:W4:Y:S01]  /*0070*/  LDC.64 R16, c[0x0][0x238] ;  /* 0x00008e00ff107b82 */ /* 0x000f220000000a00 */
[----:B-1----:R-:W-:-:S07]  /*0080*/  SHF.L.U32 R0, R0, 0x2, RZ ;  /* 0x0000000200007819 */ /* 0x002fce00000006ff */
[----:B------:R-:W1:Y:S01]  /*0090*/  LDC.64 R6, c[0x0][0x240] ;  /* 0x00009000ff067b82 */ /* 0x000e620000000a00 */
[----:B---3--:R-:W-:Y:S02]  /*00a0*/  SHF.R.S32.HI R2, RZ, 0x16, R5 ;  /* 0x00000016ff027819 */ /* 0x008fe40000011405 */
[----:B------:R-:W-:Y:S02]  /*00b0*/  LOP3.LUT R0, R0, 0x1fc, RZ, 0xc0, !PT ;  /* 0x000001fc00007812 */ /* 0x000fe400078ec0ff */
[----:B------:R-:W-:-:S03]  /*00c0*/  SGXT R2, R2, 0x1 ;  /* 0x000000010202781a */ /* 0x000fc60000000200 */
[----:B------:R-:W3:Y:S01]  /*00d0*/  LDC.64 R12, c[0x0][0x218] ;  /* 0x00008600ff0c7b82 */ /* 0x000ee20000000a00 */
[----:B------:R-:W-:-:S04]  /*00e0*/  LEA R5, R5, R0, 0x9 ;  /* 0x0000000005057211 */ /* 0x000fc800078e48ff */
[----:B------:R-:W-:-:S04]  /*00f0*/  LEA.HI R2, R2, R5, RZ, 0x6 ;  /* 0x0000000502027211 */ /* 0x000fc800078f30ff */
[--C-:B------:R-:W-:Y:S02]  /*0100*/  SHF.R.S32.HI R19, RZ, 0x6, R2.reuse ;  /* 0x00000006ff137819 */ /* 0x100fe40000011402 */
[----:B------:R-:W-:-:S04]  /*0110*/  SHF.R.S32.HI R2, RZ, 0x1f, R2 ;  /* 0x0000001fff027819 */ /* 0x000fc80000011402 */
[----:B------:R-:W-:-:S04]  /*0120*/  LEA.HI R2, R2, R19, RZ, 0x8 ;  /* 0x0000001302027211 */ /* 0x000fc800078f40ff */
[----:B------:R-:W-:-:S04]  /*0130*/  LOP3.LUT R2, R2, 0xffffff00, RZ, 0xc0, !PT ;  /* 0xffffff0002027812 */ /* 0x000fc800078ec0ff */
[----:B------:R-:W-:Y:S02]  /*0140*/  IADD3 R19, R19, -R2, RZ ;  /* 0x8000000213137210 */ /* 0x000fe40007ffe0ff */
[----:B------:R-:W1:Y:S03]  /*0150*/  LDC.64 R2, c[0x0][0x210] ;  /* 0x00008400ff027b82 */ /* 0x000e660000000a00 */
[----:B--2---:R-:W-:-:S05]  /*0160*/  IMAD.WIDE R8, R19, 0x4, R8 ;  /* 0x0000000413087825 */ /* 0x004fca00078e0208 */
[----:B------:R-:W2:Y:S01]  /*0170*/  LDG.E.EL R15, desc[UR4][R8.64] ;  /* 0x00000004080f7981 */ /* 0x000ea2000c2e1900 */
[----:B----4-:R-:W-:-:S04]  /*0180*/  IMAD.WIDE R20, R19, 0x4, R20 ;  /* 0x0000000413147825 */ /* 0x010fc800078e0214 */
[----:B-----5:R-:W-:Y:S01]  /*0190*/  IMAD.WIDE R22, R19, 0x4, R22 ;  /* 0x0000000413167825 */ /* 0x020fe200078e0216 */
[----:B------:R4:W5:Y:S04]  /*01a0*/  LDG.E.EL R0, desc[UR4][R20.64] ;  /* 0x0000000414007981 */ /* 0x000968000c2e1900 */
[----:B------:R-:W5:Y:S01]  /*01b0*/  LDG.E.EL R14, desc[UR4][R22.64] ;  /* 0x00000004160e7981 */ /* 0x000f62000c2e1900 */
[----:B01----:R-:W-:-:S05]  /*01c0*/  IMAD.WIDE R2, R5, 0x4, R2 ;  /* 0x0000000405027825 */ /* 0x003fca00078e0202 */
[----:B------:R-:W5:Y:S01]  /*01d0*/  LDG.E.128 R8, desc[UR4][R2.64] ;  /* 0x0000000402087981 */ /* 0x000f62000c1e1d00 */
[----:B------:R-:W-:-:S04]  /*01e0*/  IMAD.WIDE R24, R19, 0x4, R16 ;  /* 0x0000000413187825 */ /* 0x000fc800078e0210 */
[----:B------:R-:W-:Y:S01]  /*01f0*/  IMAD.WIDE R18, R19, 0x4, R6 ;  /* 0x0000000413127825 */ /* 0x000fe200078e0206 */
[----:B------:R-:W5:Y:S03]  /*0200*/  LDG.E.EL R16, desc[UR4][R24.64] ;  /* 0x0000000418107981 */ /* 0x000f66000c2e1900 */
[----:B---3--:R-:W-:Y:S01]  /*0210*/  IMAD.WIDE R12, R5, 0x4, R12 ;  /* 0x00000004050c7825 */ /* 0x008fe200078e020c */
[----:B------:R0:W3:Y:S04]  /*0220*/  LDG.E.EL R17, desc[UR4][R18.64] ;  /* 0x0000000412117981 */ /* 0x0000e8000c2e1900 */
[----:B------:R-:W3:Y:S01]  /*0230*/  LDG.E.128 R4, desc[UR4][R12.64] ;  /* 0x000000040c047981 */ /* 0x000ee2000c1e1d00 */
[----:B----4-:R-:W-:Y:S01]  /*0240*/  HFMA2.MMA R21, -RZ, RZ, 1.625, 0 ;  /* 0x3e800000ff157435 */ /* 0x010fe200000001ff */
[----:B--2---:R-:W-:-:S04]  /*0250*/  FADD R15, R15, 9.9999997473787516356e-06 ;  /* 0x3727c5ac0f0f7421 */ /* 0x004fc80000000000 */
[----:B------:R-:W1:Y:S02]  /*0260*/  MUFU.SQRT R20, R15 ;  /* 0x0000000f00147308 */ /* 0x000e640000002000 */
[C---:B-1----:R-:W-:Y:S02]  /*0270*/  FSETP.GT.AND P0, PT, R20.reuse, 8.50705917302346158658e+37, PT ;  /* 0x7e8000001400780b */ /* 0x042fe40003f04000 */
[----:B------:R-:W-:-:S11]  /*0280*/  FSETP.GEU.AND P1, PT, R20, 1.175494350822287508e-38, PT ;  /* 0x008000001400780b */ /* 0x000fd60003f2e000 */
[----:B------:R-:W-:-:S04]  /*0290*/  @P0 FMUL R20, R20, 0.25 ;  /* 0x3e80000014140820 */ /* 0x000fc80000400000 */
[----:B------:R-:W-:-:S06]  /*02a0*/  @!P1 FMUL R20, R20, 16777216 ;  /* 0x4b80000014149820 */ /* 0x000fcc0000400000 */
[----:B------:R-:W1:Y:S01]  /*02b0*/  MUFU.RCP R20, R20 ;  /* 0x0000001400147308 */ /* 0x000e620000001000 */
[----:B------:R-:W-:Y:S01]  /*02c0*/  FSEL R21, R21, 1, P0 ;  /* 0x3f80000015157808 */ /* 0x000fe20000000000 */
[--C-:B-----5:R-:W-:Y:S01]  /*02d0*/  FADD R10, R10, R0.reuse ;  /* 0x000000000a0a7221 */ /* 0x120fe20000000000 */
[--C-:B------:R-:W-:Y:S01]  /*02e0*/  FADD R9, R9, R0.reuse ;  /* 0x0000000009097221 */ /* 0x100fe20000000000 */
[--C-:B------:R-:W-:Y:S01]  /*02f0*/  FADD R8, R8, R0.reuse ;  /* 0x0000000008087221 */ /* 0x100fe20000000000 */
[----:B------:R-:W-:Y:S01]  /*0300*/  FADD R11, R11, R0 ;  /* 0x000000000b0b7221 */ /* 0x000fe20000000000 */
[----:B------:R-:W-:Y:S01]  /*0310*/  @!P1 FMUL R21, R21, 16777216 ;  /* 0x4b80000015159820 */ /* 0x000fe20000400000 */
[C---:B------:R-:W-:Y:S01]  /*0320*/  FADD R0, -R14.reuse, R10 ;  /* 0x0000000a0e007221 */ /* 0x040fe20000000100 */
[C---:B------:R-:W-:Y:S01]  /*0330*/  FADD R15, -R14.reuse, R9 ;  /* 0x000000090e0f7221 */ /* 0x040fe20000000100 */
[C---:B0-----:R-:W-:Y:S01]  /*0340*/  FADD R18, -R14.reuse, R8 ;  /* 0x000000080e127221 */ /* 0x041fe20000000100 */
[----:B------:R-:W-:Y:S01]  /*0350*/  FADD R14, -R14, R11 ;  /* 0x0000000b0e0e7221 */ /* 0x000fe20000000100 */
[----:B-1----:R-:W-:-:S04]  /*0360*/  FMUL R21, R20, R21 ;  /* 0x0000001514157220 */ /* 0x002fc80000400000 */
[-C--:B------:R-:W-:Y:S01]  /*0370*/  FMUL R19, R0, R21.reuse ;  /* 0x0000001500137220 */ /* 0x080fe20000400000 */
[-C--:B------:R-:W-:Y:S01]  /*0380*/  FMUL R0, R15, R21.reuse ;  /* 0x000000150f007220 */ /* 0x080fe20000400000 */
[-C--:B------:R-:W-:Y:S01]  /*0390*/  FMUL R18, R18, R21.reuse ;  /* 0x0000001512127220 */ /* 0x080fe20000400000 */
[----:B------:R-:W-:Y:S01]  /*03a0*/  FMUL R14, R14, R21 ;  /* 0x000000150e0e7220 */ /* 0x000fe20000400000 */
[C-C-:B---3--:R-:W-:Y:S01]  /*03b0*/  FFMA R19, R16.reuse, R19, R17.reuse ;  /* 0x0000001310137223 */ /* 0x148fe20000000011 */
[C-C-:B------:R-:W-:Y:S01]  /*03c0*/  FFMA R0, R16.reuse, R0, R17.reuse ;  /* 0x0000000010007223 */ /* 0x140fe20000000011 */
[C-C-:B------:R-:W-:Y:S01]  /*03d0*/  FFMA R15, R16.reuse, R18, R17.reuse ;  /* 0x00000012100f7223 */ /* 0x140fe20000000011 */
[----:B------:R-:W-:Y:S01]  /*03e0*/  FFMA R14, R16, R14, R17 ;  /* 0x0000000e100e7223 */ /* 0x000fe20000000011 */
[----:B------:R-:W-:Y:S01]  /*03f0*/  FADD R6, R6, R19 ;  /* 0x0000001306067221 */ /* 0x000fe20000000000 */
[----:B------:R-:W-:Y:S01]  /*0400*/  FADD R5, R5, R0 ;  /* 0x0000000005057221 */ /* 0x000fe20000000000 */
[----:B------:R-:W-:Y:S01]  /*0410*/  FADD R4, R4, R15 ;  /* 0x0000000f04047221 */ /* 0x000fe20000000000 */
[----:B------:R-:W-:Y:S01]  /*0420*/  FADD R7, R7, R14 ;  /* 0x0000000e07077221 */ /* 0x000fe20000000000 */
[----:B------:R-:W-:Y:S04]  /*0430*/  STG.E.128 desc[UR4][R2.64], R8 ;  /* 0x0000000802007986 */ /* 0x000fe8000c101d04 */
[----:B------:R-:W-:Y:S01]  /*0440*/  STG.E.128 desc[UR4][R12.64], R4 ;  /* 0x000000040c007986 */ /* 0x000fe2000c101d04 */
[----:B------:R-:W-:Y:S05]  /*0450*/  EXIT ;  /* 0x000000000000794d */ /* 0x000fea0003800000 */
.L_x_0:
[----:B------:R-:W-:-:S00]  /*0460*/  BRA `(.L_x_0) ;  /* 0xfffffffc00fc7947 */ /* 0x000fc0000383ffff */
[----:B------:R-:W-:-:S00]  /*0470*/  NOP ;  /* 0x0000000000007918 */ /* 0x000fc00000000000 */
        /* <DEDUP_REMOVED lines=8> */
.L_x_1:


//--------------------- .nv.global.init           --------------------------
	.section	.nv.global.init,"aw",@progbits
.nv.global.init:
	.type		_$_str,@object
	.size		_$_str,(_$_str_$_2 - _$_str)
_$_str:
        /*0000*/ 	.byte	0x5f, 0x5f, 0x43, 0x55, 0x44, 0x41, 0x5f, 0x46, 0x54, 0x5a, 0x00
	.type		_$_str_$_2,@object
	.size		_$_str_$_2,(.L_1 - _$_str_$_2)
_$_str_$_2:
        /*000b*/ 	.byte	0x5f, 0x5f, 0x43, 0x55, 0x44, 0x41, 0x5f, 0x50, 0x52, 0x45, 0x43, 0x5f, 0x53, 0x51, 0x52, 0x54
        /*001b*/ 	.byte	0x00
.L_1:


//--------------------- .nv.constant0.triton_poi_fused__native_batch_norm_legit_no_training_add_convolution_19 --------------------------
	.section	.nv.constant0.triton_poi_fused__native_batch_norm_legit_no_training_add_convolution_19,"a",@progbits
	.sectionflags	@""
	.align	4
.nv.constant0.triton_poi_fused__native_batch_norm_legit_no_training_add_convolution_19:
	.zero		588
